	.headerflags	@"EF_CUDA_TEXMODE_UNIFIED EF_CUDA_64BIT_ADDRESS EF_CUDA_ACCELERATORS EF_CUDA_SM90 EF_CUDA_VIRTUAL_SM(EF_CUDA_SM90)"
	.elftype	@"ET_EXEC"


//--------------------- .nv.info                  --------------------------
	.section	.nv.info,"",@"SHT_CUDA_INFO"
	.align	4


	//----- nvinfo : EIATTR_REGCOUNT
	.align		4
        /*0000*/ 	.byte	0x04, 0x2f
        /*0002*/ 	.short	(.L_3 - .L_2)
	.align		4
.L_2:
        /*0004*/ 	.word	index@(triton_poi_fused__native_batch_norm_legit_no_training_add_leaky_relu_13)
        /*0008*/ 	.word	0x00000012


	//----- nvinfo : EIATTR_MIN_STACK_SIZE
	.align		4
.L_3:
        /*000c*/ 	.byte	0x04, 0x12
        /*000e*/ 	.short	(.L_5 - .L_4)
	.align		4
.L_4:
        /*0010*/ 	.word	index@(triton_poi_fused__native_batch_norm_legit_no_training_add_leaky_relu_13)
        /*0014*/ 	.word	0x00000000


	//----- nvinfo : EIATTR_FRAME_SIZE
	.align		4
.L_5:
        /*0018*/ 	.byte	0x04, 0x11
        /*001a*/ 	.short	(.L_7 - .L_6)
	.align		4
.L_6:
        /*001c*/ 	.word	index@(triton_poi_fused__native_batch_norm_legit_no_training_add_leaky_relu_13)
        /*0020*/ 	.word	0x00000000


	//----- nvinfo : EIATTR_MIN_STACK_SIZE
	.align		4
.L_7:
        /*0024*/ 	.byte	0x04, 0x12
        /*0026*/ 	.short	(.L_9 - .L_8)
	.align		4
.L_8:
        /*0028*/ 	.word	index@(triton_poi_fused__native_batch_norm_legit_no_training_add_leaky_relu_13)
        /*002c*/ 	.word	0x00000000
.L_9:


//--------------------- .nv.info.triton_poi_fused__native_batch_norm_legit_no_training_add_leaky_relu_13 --------------------------
	.section	.nv.info.triton_poi_fused__native_batch_norm_legit_no_training_add_leaky_relu_13,"",@"SHT_CUDA_INFO"
	.sectionflags	@""
	.align	4


	//----- nvinfo : EIATTR_CUDA_API_VERSION
	.align		4
        /*0000*/ 	.byte	0x04, 0x37
        /*0002*/ 	.short	(.L_11 - .L_10)
.L_10:
        /*0004*/ 	.word	0x0000007c


	//----- nvinfo : EIATTR_KPARAM_INFO
	.align		4
.L_11:
        /*0008*/ 	.byte	0x04, 0x17
        /*000a*/ 	.short	(.L_13 - .L_12)
.L_12:
        /*000c*/ 	.word	0x00000000
        /*0010*/ 	.short	0x0007
        /*0012*/ 	.short	0x0038
        /*0014*/ 	.byte	0x00, 0xf0, 0x11, 0x00


	//----- nvinfo : EIATTR_KPARAM_INFO
	.align		4
.L_13:
        /*0018*/ 	.byte	0x04, 0x17
        /*001a*/ 	.short	(.L_15 - .L_14)
.L_14:
        /*001c*/ 	.word	0x00000000
        /*0020*/ 	.short	0x0006
        /*0022*/ 	.short	0x0030
        /*0024*/ 	.byte	0x00, 0xf4, 0x21, 0x00


	//----- nvinfo : EIATTR_KPARAM_INFO
	.align		4
.L_15:
        /*0028*/ 	.byte	0x04, 0x17
        /*002a*/ 	.short	(.L_17 - .L_16)
.L_16:
        /*002c*/ 	.word	0x00000000
        /*0030*/ 	.short	0x0005
        /*0032*/ 	.short	0x0028
        /*0034*/ 	.byte	0x00, 0xf4, 0x21, 0x00


	//----- nvinfo : EIATTR_KPARAM_INFO
	.align		4
.L_17:
        /*0038*/ 	.byte	0x04, 0x17
        /*003a*/ 	.short	(.L_19 - .L_18)
.L_18:
        /*003c*/ 	.word	0x00000000
        /*0040*/ 	.short	0x0004
        /*0042*/ 	.short	0x0020
        /*0044*/ 	.byte	0x00, 0xf4, 0x21, 0x00


	//----- nvinfo : EIATTR_KPARAM_INFO
	.align		4
.L_19:
        /*0048*/ 	.byte	0x04, 0x17
        /*004a*/ 	.short	(.L_21 - .L_20)
.L_20:
        /*004c*/ 	.word	0x00000000
        /*0050*/ 	.short	0x0003
        /*0052*/ 	.short	0x0018
        /*0054*/ 	.byte	0x00, 0xf4, 0x21, 0x00


	//----- nvinfo : EIATTR_KPARAM_INFO
	.align		4
.L_21:
        /*0058*/ 	.byte	0x04, 0x17
        /*005a*/ 	.short	(.L_23 - .L_22)
.L_22:
        /*005c*/ 	.word	0x00000000
        /*0060*/ 	.short	0x0002
        /*0062*/ 	.short	0x0010
        /*0064*/ 	.byte	0x00, 0xf4, 0x21, 0x00


	//----- nvinfo : EIATTR_KPARAM_INFO
	.align		4
.L_23:
        /*0068*/ 	.byte	0x04, 0x17
        /*006a*/ 	.short	(.L_25 - .L_24)
.L_24:
        /*006c*/ 	.word	0x00000000
        /*0070*/ 	.short	0x0001
        /*0072*/ 	.short	0x0008
        /*0074*/ 	.byte	0x00, 0xf4, 0x21, 0x00


	//----- nvinfo : EIATTR_KPARAM_INFO
	.align		4
.L_25:
        /*0078*/ 	.byte	0x04, 0x17
        /*007a*/ 	.short	(.L_27 - .L_26)
.L_26:
        /*007c*/ 	.word	0x00000000
        /*0080*/ 	.short	0x0000
        /*0082*/ 	.short	0x0000
        /*0084*/ 	.byte	0x00, 0xf4, 0x21, 0x00


	//----- nvinfo : EIATTR_SPARSE_MMA_MASK
	.align		4
.L_27:
        /*0088*/ 	.byte	0x03, 0x50
        /*008a*/ 	.short	0x0000


	//----- nvinfo : EIATTR_MAXREG_COUNT
	.align		4
        /*008c*/ 	.byte	0x03, 0x1b
        /*008e*/ 	.short	0x00ff


	//----- nvinfo : EIATTR_EXIT_INSTR_OFFSETS
	.align		4
        /*0090*/ 	.byte	0x04, 0x1c
        /*0092*/ 	.short	(.L_29 - .L_28)


	//   ....[0]....
.L_28:
        /*0094*/ 	.word	0x00000420


	//----- nvinfo : EIATTR_REQNTID
	.align		4
.L_29:
        /*0098*/ 	.byte	0x04, 0x10
        /*009a*/ 	.short	(.L_31 - .L_30)
.L_30:
        /*009c*/ 	.word	0x00000100
        /*00a0*/ 	.word	0x00000001
        /*00a4*/ 	.word	0x00000001


	//----- nvinfo : EIATTR_CBANK_PARAM_SIZE
	.align		4
.L_31:
        /*00a8*/ 	.byte	0x03, 0x19
        /*00aa*/ 	.short	0x003c


	//----- nvinfo : EIATTR_PARAM_CBANK
	.align		4
        /*00ac*/ 	.byte	0x04, 0x0a
        /*00ae*/ 	.short	(.L_33 - .L_32)
	.align		4
.L_32:
        /*00b0*/ 	.word	index@(.nv.constant0.triton_poi_fused__native_batch_norm_legit_no_training_add_leaky_relu_13)
        /*00b4*/ 	.short	0x0210
        /*00b6*/ 	.short	0x003c


	//----- nvinfo : EIATTR_SW_WAR
	.align		4
.L_33:
        /*00b8*/ 	.byte	0x04, 0x36
        /*00ba*/ 	.short	(.L_35 - .L_34)
.L_34:
        /*00bc*/ 	.word	0x00000008
.L_35:


//--------------------- .nv.callgraph             --------------------------
	.section	.nv.callgraph,"",@"SHT_CUDA_CALLGRAPH"
	.align	4
	.sectionentsize	8
	.align		4
        /*0000*/ 	.word	0x00000000
	.align		4
        /*0004*/ 	.word	0xffffffff
	.align		4
        /*0008*/ 	.word	0x00000000
	.align		4
        /*000c*/ 	.word	0xfffffffe
	.align		4
        /*0010*/ 	.word	0x00000000
	.align		4
        /*0014*/ 	.word	0xfffffffd
	.align		4
        /*0018*/ 	.word	0x00000000
	.align		4
        /*001c*/ 	.word	0xfffffffc


//--------------------- .nv.constant4             --------------------------
	.section	.nv.constant4,"a",@progbits
	.align	8
	.align		8
.nv.constant4:
        /*0000*/ 	.dword	_$_str
	.align		8
        /*0008*/ 	.dword	_$_str_$_2


//--------------------- .text.triton_poi_fused__native_batch_norm_legit_no_training_add_leaky_relu_13 --------------------------
	.section	.text.triton_poi_fused__native_batch_norm_legit_no_training_add_leaky_relu_13,"ax",@progbits
	.align	128
        .global         triton_poi_fused__native_batch_norm_legit_no_training_add_leaky_relu_13
        .type           triton_poi_fused__native_batch_norm_legit_no_training_add_leaky_relu_13,@function
        .size           triton_poi_fused__native_batch_norm_legit_no_training_add_leaky_relu_13,(.L_x_1 - triton_poi_fused__native_batch_norm_legit_no_training_add_leaky_relu_13)
        .other          triton_poi_fused__native_batch_norm_legit_no_training_add_leaky_relu_13,@"STO_CUDA_ENTRY STV_DEFAULT"
triton_poi_fused__native_batch_norm_legit_no_training_add_leaky_relu_13:
.text.triton_poi_fused__native_batch_norm_legit_no_training_add_leaky_relu_13:
[----:B------:R-:W-:Y:S01]  /*0000*/  LDC R1, c[0x0][0x28] ;  /* 0x00000a00ff017b82 */ /* 0x000fe20000000800 */
[----:B------:R-:W1:Y:S07]  /*0010*/  S2R R0, SR_TID.X ;  /* 0x0000000000007919 */ /* 0x000e6e0000002100 */
[----:B------:R-:W2:Y:S01]  /*0020*/  LDC.64 R2, c[0x0][0x228] ;  /* 0x00008a00ff027b82 */ /* 0x000ea20000000a00 */
[----:B------:R-:W-:Y:S01]  /*0030*/  ULDC.64 UR4, c[0x0][0x208] ;  /* 0x0000820000047ab9 */ /* 0x000fe20000000a00 */
[----:B------:R-:W3:Y:S06]  /*0040*/  S2R R7, SR_CTAID.X ;  /* 0x0000000000077919 */ /* 0x000eec0000002500 */
[----:B------:R-:W4:Y:S08]  /*0050*/  LDC.64 R8, c[0x0][0x230] ;  /* 0x00008c00ff087b82 */ /* 0x000f300000000a00 */
[----:B------:R-:W5:Y:S08]  /*0060*/  LDC.64 R10, c[0x0][0x238] ;  /* 0x00008e00ff0a7b82 */ /* 0x000f700000000a00 */
[----:B------:R-:W4:Y:S01]  /*0070*/  LDC.64 R12, c[0x0][0x240] ;  /* 0x00009000ff0c7b82 */ /* 0x000f220000000a00 */
[----:B-1----:R-:W-:-:S02]  /*0080*/  SHF.L.U32 R0, R0, 0x1, RZ ;  /* 0x0000000100007819 */ /* 0x002fc400000006ff */
[----:B---3--:R-:W-:Y:S02]  /*0090*/  SHF.R.S32.HI R5, RZ, 0x16, R7 ;  /* 0x00000016ff057819 */ /* 0x008fe40000011407 */
[----:B------:R-:W-:Y:S02]  /*00a0*/  LOP3.LUT R0, R0, 0x1fe, RZ, 0xc0, !PT ;  /* 0x000001fe00007812 */ /* 0x000fe400078ec0ff */
[----:B------:R-:W-:Y:S02]  /*00b0*/  SGXT R5, R5, 0x1 ;  /* 0x000000010505781a */ /* 0x000fe40000000200 */
[----:B------:R-:W-:Y:S02]  /*00c0*/  LEA R0, R7, R0, 0x9 ;  /* 0x0000000007007211 */ /* 0x000fe400078e48ff */
[----:B------:R-:W1:Y:S02]  /*00d0*/  LDC.64 R6, c[0x0][0x220] ;  /* 0x00008800ff067b82 */ /* 0x000e640000000a00 */
[----:B------:R-:W-:-:S04]  /*00e0*/  LEA.HI R5, R5, R0, RZ, 0x7 ;  /* 0x0000000005057211 */ /* 0x000fc800078f38ff */
[----:B------:R-:W-:-:S04]  /*00f0*/  LOP3.LUT R5, R5, 0xffffff80, RZ, 0xc0, !PT ;  /* 0xffffff8005057812 */ /* 0x000fc800078ec0ff */
[----:B------:R-:W-:Y:S02]  /*0100*/  IADD3 R15, R0, -R5, RZ ;  /* 0x80000005000f7210 */ /* 0x000fe40007ffe0ff */
[----:B------:R-:W3:Y:S03]  /*0110*/  LDC.64 R4, c[0x0][0x218] ;  /* 0x00008600ff047b82 */ /* 0x000ee60000000a00 */
[----:B--2---:R-:W-:-:S06]  /*0120*/  IMAD.WIDE R2, R15, 0x4, R2 ;  /* 0x000000040f027825 */ /* 0x004fcc00078e0202 */
[----:B------:R-:W2:Y:S01]  /*0130*/  LDG.E.EL.64 R2, desc[UR4][R2.64] ;  /* 0x0000000402027981 */ /* 0x000ea2000c2e1b00 */
[----:B-1----:R-:W-:-:S06]  /*0140*/  IMAD.WIDE R6, R15, 0x4, R6 ;  /* 0x000000040f067825 */ /* 0x002fcc00078e0206 */
[----:B------:R-:W2:Y:S01]  /*0150*/  LDG.E.EL.64 R6, desc[UR4][R6.64] ;  /* 0x0000000406067981 */ /* 0x000ea2000c2e1b00 */
[----:B---3--:R-:W-:-:S06]  /*0160*/  IMAD.WIDE R4, R0, 0x4, R4 ;  /* 0x0000000400047825 */ /* 0x008fcc00078e0204 */
[----:B------:R-:W3:Y:S01]  /*0170*/  LDG.E.64 R4, desc[UR4][R4.64] ;  /* 0x0000000404047981 */ /* 0x000ee2000c1e1b00 */
[----:B----4-:R-:W-:-:S04]  /*0180*/  IMAD.WIDE R8, R15, 0x4, R8 ;  /* 0x000000040f087825 */ /* 0x010fc800078e0208 */
[----:B-----5:R-:W-:Y:S02]  /*0190*/  IMAD.WIDE R10, R15, 0x4, R10 ;  /* 0x000000040f0a7825 */ /* 0x020fe400078e020a */
[----:B------:R-:W4:Y:S04]  /*01a0*/  LDG.E.EL.64 R8, desc[UR4][R8.64] ;  /* 0x0000000408087981 */ /* 0x000f28000c2e1b00 */
[----:B------:R-:W4:Y:S01]  /*01b0*/  LDG.E.EL.64 R10, desc[UR4][R10.64] ;  /* 0x000000040a0a7981 */ /* 0x000f22000c2e1b00 */
[----:B0-----:R-:W-:-:S06]  /*01c0*/  IMAD.WIDE R12, R0, 0x4, R12 ;  /* 0x00000004000c7825 */ /* 0x001fcc00078e020c */
[----:B------:R-:W5:Y:S01]  /*01d0*/  LDG.E.64 R12, desc[UR4][R12.64] ;  /* 0x000000040c0c7981 */ /* 0x000f62000c1e1b00 */
[----:B--2---:R-:W-:Y:S01]  /*01e0*/  FADD R2, R2, 9.9999997473787516356e-06 ;  /* 0x3727c5ac02027421 */ /* 0x004fe20000000000 */
[----:B------:R-:W-:-:S03]  /*01f0*/  FADD R3, R3, 9.9999997473787516356e-06 ;  /* 0x3727c5ac03037421 */ /* 0x000fc60000000000 */
[----:B------:R-:W0:Y:S08]  /*0200*/  MUFU.SQRT R14, R2 ;  /* 0x00000002000e7308 */ /* 0x000e300000002000 */
[----:B------:R-:W1:Y:S01]  /*0210*/  MUFU.SQRT R15, R3 ;  /* 0x00000003000f7308 */ /* 0x000e620000002000 */
[C---:B0-----:R-:W-:Y:S02]  /*0220*/  FSETP.GT.AND P0, PT, R14.reuse, 8.50705917302346158658e+37, PT ;  /* 0x7e8000000e00780b */ /* 0x041fe40003f04000 */
[----:B------:R-:W-:-:S02]  /*0230*/  FSETP.GEU.AND P2, PT, R14, 1.175494350822287508e-38, PT ;  /* 0x008000000e00780b */ /* 0x000fc40003f4e000 */
[C---:B-1----:R-:W-:Y:S02]  /*0240*/  FSETP.GT.AND P1, PT, R15.reuse, 8.50705917302346158658e+37, PT ;  /* 0x7e8000000f00780b */ /* 0x042fe40003f24000 */
[----:B------:R-:W-:-:S07]  /*0250*/  FSETP.GEU.AND P3, PT, R15, 1.175494350822287508e-38, PT ;  /* 0x008000000f00780b */ /* 0x000fce0003f6e000 */
[----:B------:R-:W-:Y:S01]  /*0260*/  @P0 FMUL R14, R14, 0.25 ;  /* 0x3e8000000e0e0820 */ /* 0x000fe20000400000 */
[----:B------:R-:W-:-:S03]  /*0270*/  HFMA2.MMA R2, -RZ, RZ, 1.625, 0 ;  /* 0x3e800000ff027435 */ /* 0x000fc600000001ff */
[----:B------:R-:W-:Y:S01]  /*0280*/  @!P2 FMUL R14, R14, 16777216 ;  /* 0x4b8000000e0ea820 */ /* 0x000fe20000400000 */
[----:B------:R-:W-:-:S04]  /*0290*/  @P1 FMUL R15, R15, 0.25 ;  /* 0x3e8000000f0f1820 */ /* 0x000fc80000400000 */
[----:B------:R-:W-:Y:S01]  /*02a0*/  @!P3 FMUL R15, R15, 16777216 ;  /* 0x4b8000000f0fb820 */ /* 0x000fe20000400000 */
[----:B------:R-:W0:Y:S01]  /*02b0*/  MUFU.RCP R14, R14 ;  /* 0x0000000e000e7308 */ /* 0x000e220000001000 */
[----:B------:R-:W-:-:S07]  /*02c0*/  FSEL R3, R2, 1, P0 ;  /* 0x3f80000002037808 */ /* 0x000fce0000000000 */
[----:B------:R-:W1:Y:S01]  /*02d0*/  MUFU.RCP R15, R15 ;  /* 0x0000000f000f7308 */ /* 0x000e620000001000 */
[----:B------:R-:W-:Y:S01]  /*02e0*/  FSEL R2, R2, 1, P1 ;  /* 0x3f80000002027808 */ /* 0x000fe20000800000 */
[----:B------:R-:W-:Y:S01]  /*02f0*/  @!P2 FMUL R3, R3, 16777216 ;  /* 0x4b8000000303a820 */ /* 0x000fe20000400000 */
[----:B---3--:R-:W-:-:S03]  /*0300*/  FADD R4, R4, -R6 ;  /* 0x8000000604047221 */ /* 0x008fc60000000000 */
[----:B------:R-:W-:Y:S01]  /*0310*/  @!P3 FMUL R2, R2, 16777216 ;  /* 0x4b8000000202b820 */ /* 0x000fe20000400000 */
[----:B0-----:R-:W-:Y:S01]  /*0320*/  FMUL R3, R14, R3 ;  /* 0x000000030e037220 */ /* 0x001fe20000400000 */
[----:B------:R-:W-:-:S03]  /*0330*/  FADD R5, R5, -R7 ;  /* 0x8000000705057221 */ /* 0x000fc60000000000 */
[----:B------:R-:W-:Y:S01]  /*0340*/  FMUL R7, R4, R3 ;  /* 0x0000000304077220 */ /* 0x000fe20000400000 */
[----:B-1----:R-:W-:-:S04]  /*0350*/  FMUL R2, R15, R2 ;  /* 0x000000020f027220 */ /* 0x002fc80000400000 */
[----:B------:R-:W-:Y:S02]  /*0360*/  FMUL R4, R5, R2 ;  /* 0x0000000205047220 */ /* 0x000fe40000400000 */
[----:B------:R-:W0:Y:S01]  /*0370*/  LDC.64 R2, c[0x0][0x210] ;  /* 0x00008400ff027b82 */ /* 0x000e220000000a00 */
[----:B----4-:R-:W-:Y:S01]  /*0380*/  FFMA R7, R8, R7, R10 ;  /* 0x0000000708077223 */ /* 0x010fe2000000000a */
[----:B------:R-:W-:-:S04]  /*0390*/  FFMA R4, R9, R4, R11 ;  /* 0x0000000409047223 */ /* 0x000fc8000000000b */
[----:B------:R-:W-:Y:S02]  /*03a0*/  FSETP.GT.AND P0, PT, R7, RZ, PT ;  /* 0x000000ff0700720b */ /* 0x000fe40003f04000 */
[----:B------:R-:W-:-:S11]  /*03b0*/  FSETP.GT.AND P1, PT, R4, RZ, PT ;  /* 0x000000ff0400720b */ /* 0x000fd60003f24000 */
[----:B------:R-:W-:Y:S02]  /*03c0*/  @!P0 FMUL R7, R7, 0.10000000149011611938 ;  /* 0x3dcccccd07078820 */ /* 0x000fe40000400000 */
[----:B------:R-:W-:Y:S02]  /*03d0*/  @!P1 FMUL R4, R4, 0.10000000149011611938 ;  /* 0x3dcccccd04049820 */ /* 0x000fe40000400000 */
[----:B-----5:R-:W-:Y:S01]  /*03e0*/  FADD R12, R12, R7 ;  /* 0x000000070c0c7221 */ /* 0x020fe20000000000 */
[----:B0-----:R-:W-:-:S04]  /*03f0*/  IMAD.WIDE R2, R0, 0x4, R2 ;  /* 0x0000000400027825 */ /* 0x001fc800078e0202 */
[----:B------:R-:W-:-:S05]  /*0400*/  FADD R13, R13, R4 ;  /* 0x000000040d0d7221 */ /* 0x000fca0000000000 */
[----:B------:R-:W-:Y:S01]  /*0410*/  STG.E.64 desc[UR4][R2.64], R12 ;  /* 0x0000000c02007986 */ /* 0x000fe2000c101b04 */
[----:B------:R-:W-:Y:S05]  /*0420*/  EXIT ;  /* 0x000000000000794d */ /* 0x000fea0003800000 */
.L_x_0:
[----:B------:R-:W-:-:S00]  /*0430*/  BRA `(.L_x_0) ;  /* 0xfffffffc00fc7947 */ /* 0x000fc0000383ffff */
[----:B------:R-:W-:-:S00]  /*0440*/  NOP ;  /* 0x0000000000007918 */ /* 0x000fc00000000000 */
        /* <DEDUP_REMOVED lines=11> */
.L_x_1:


//--------------------- .nv.global.init           --------------------------
	.section	.nv.global.init,"aw",@progbits
.nv.global.init:
	.type		_$_str,@object
	.size		_$_str,(_$_str_$_2 - _$_str)
_$_str:
        /*0000*/ 	.byte	0x5f, 0x5f, 0x43, 0x55, 0x44, 0x41, 0x5f, 0x46, 0x54, 0x5a, 0x00
	.type		_$_str_$_2,@object
	.size		_$_str_$_2,(.L_1 - _$_str_$_2)
_$_str_$_2:
        /*000b*/ 	.byte	0x5f, 0x5f, 0x43, 0x55, 0x44, 0x41, 0x5f, 0x50, 0x52, 0x45, 0x43, 0x5f, 0x53, 0x51, 0x52, 0x54
        /*001b*/ 	.byte	0x00
.L_1:


//--------------------- .nv.constant0.triton_poi_fused__native_batch_norm_legit_no_training_add_leaky_relu_13 --------------------------
	.section	.nv.constant0.triton_poi_fused__native_batch_norm_legit_no_training_add_leaky_relu_13,"a",@progbits
	.sectionflags	@""
	.align	4
.nv.constant0.triton_poi_fused__native_batch_norm_legit_no_training_add_leaky_relu_13:
	.zero		588
